	.headerflags	@"EF_CUDA_TEXMODE_UNIFIED EF_CUDA_64BIT_ADDRESS EF_CUDA_ACCELERATORS EF_CUDA_SM90 EF_CUDA_VIRTUAL_SM(EF_CUDA_SM90)"
	.elftype	@"ET_EXEC"


//--------------------- .nv.info                  --------------------------
	.section	.nv.info,"",@"SHT_CUDA_INFO"
	.align	4


	//----- nvinfo : EIATTR_REGCOUNT
	.align		4
        /*0000*/ 	.byte	0x04, 0x2f
        /*0002*/ 	.short	(.L_2 - .L_1)
	.align		4
.L_1:
        /*0004*/ 	.word	index@(triton_per_fused_native_group_norm_relu_11)
        /*0008*/ 	.word	0x00000019


	//----- nvinfo : EIATTR_MIN_STACK_SIZE
	.align		4
.L_2:
        /*000c*/ 	.byte	0x04, 0x12
        /*000e*/ 	.short	(.L_4 - .L_3)
	.align		4
.L_3:
        /*0010*/ 	.word	index@(triton_per_fused_native_group_norm_relu_11)
        /*0014*/ 	.word	0x00000000


	//----- nvinfo : EIATTR_FRAME_SIZE
	.align		4
.L_4:
        /*0018*/ 	.byte	0x04, 0x11
        /*001a*/ 	.short	(.L_6 - .L_5)
	.align		4
.L_5:
        /*001c*/ 	.word	index@(triton_per_fused_native_group_norm_relu_11)
        /*0020*/ 	.word	0x00000000


	//----- nvinfo : EIATTR_MIN_STACK_SIZE
	.align		4
.L_6:
        /*0024*/ 	.byte	0x04, 0x12
        /*0026*/ 	.short	(.L_8 - .L_7)
	.align		4
.L_7:
        /*0028*/ 	.word	index@(triton_per_fused_native_group_norm_relu_11)
        /*002c*/ 	.word	0x00000000
.L_8:


//--------------------- .nv.info.triton_per_fused_native_group_norm_relu_11 --------------------------
	.section	.nv.info.triton_per_fused_native_group_norm_relu_11,"",@"SHT_CUDA_INFO"
	.sectionflags	@""
	.align	4


	//----- nvinfo : EIATTR_CUDA_API_VERSION
	.align		4
        /*0000*/ 	.byte	0x04, 0x37
        /*0002*/ 	.short	(.L_10 - .L_9)
.L_9:
        /*0004*/ 	.word	0x0000007c


	//----- nvinfo : EIATTR_KPARAM_INFO
	.align		4
.L_10:
        /*0008*/ 	.byte	0x04, 0x17
        /*000a*/ 	.short	(.L_12 - .L_11)
.L_11:
        /*000c*/ 	.word	0x00000000
        /*0010*/ 	.short	0x0007
        /*0012*/ 	.short	0x0034
        /*0014*/ 	.byte	0x00, 0xf0, 0x11, 0x00


	//----- nvinfo : EIATTR_KPARAM_INFO
	.align		4
.L_12:
        /*0018*/ 	.byte	0x04, 0x17
        /*001a*/ 	.short	(.L_14 - .L_13)
.L_13:
        /*001c*/ 	.word	0x00000000
        /*0020*/ 	.short	0x0006
        /*0022*/ 	.short	0x0030
        /*0024*/ 	.byte	0x00, 0xf0, 0x11, 0x00


	//----- nvinfo : EIATTR_KPARAM_INFO
	.align		4
.L_14:
        /*0028*/ 	.byte	0x04, 0x17
        /*002a*/ 	.short	(.L_16 - .L_15)
.L_15:
        /*002c*/ 	.word	0x00000000
        /*0030*/ 	.short	0x0005
        /*0032*/ 	.short	0x0028
        /*0034*/ 	.byte	0x00, 0xf4, 0x21, 0x00


	//----- nvinfo : EIATTR_KPARAM_INFO
	.align		4
.L_16:
        /*0038*/ 	.byte	0x04, 0x17
        /*003a*/ 	.short	(.L_18 - .L_17)
.L_17:
        /*003c*/ 	.word	0x00000000
        /*0040*/ 	.short	0x0004
        /*0042*/ 	.short	0x0020
        /*0044*/ 	.byte	0x00, 0xf4, 0x21, 0x00


	//----- nvinfo : EIATTR_KPARAM_INFO
	.align		4
.L_18:
        /*0048*/ 	.byte	0x04, 0x17
        /*004a*/ 	.short	(.L_20 - .L_19)
.L_19:
        /*004c*/ 	.word	0x00000000
        /*0050*/ 	.short	0x0003
        /*0052*/ 	.short	0x0018
        /*0054*/ 	.byte	0x00, 0xf4, 0x21, 0x00


	//----- nvinfo : EIATTR_KPARAM_INFO
	.align		4
.L_20:
        /*0058*/ 	.byte	0x04, 0x17
        /*005a*/ 	.short	(.L_22 - .L_21)
.L_21:
        /*005c*/ 	.word	0x00000000
        /*0060*/ 	.short	0x0002
        /*0062*/ 	.short	0x0010
        /*0064*/ 	.byte	0x00, 0xf4, 0x21, 0x00


	//----- nvinfo : EIATTR_KPARAM_INFO
	.align		4
.L_22:
        /*0068*/ 	.byte	0x04, 0x17
        /*006a*/ 	.short	(.L_24 - .L_23)
.L_23:
        /*006c*/ 	.word	0x00000000
        /*0070*/ 	.short	0x0001
        /*0072*/ 	.short	0x0008
        /*0074*/ 	.byte	0x00, 0xf4, 0x21, 0x00


	//----- nvinfo : EIATTR_KPARAM_INFO
	.align		4
.L_24:
        /*0078*/ 	.byte	0x04, 0x17
        /*007a*/ 	.short	(.L_26 - .L_25)
.L_25:
        /*007c*/ 	.word	0x00000000
        /*0080*/ 	.short	0x0000
        /*0082*/ 	.short	0x0000
        /*0084*/ 	.byte	0x00, 0xf4, 0x21, 0x00


	//----- nvinfo : EIATTR_SPARSE_MMA_MASK
	.align		4
.L_26:
        /*0088*/ 	.byte	0x03, 0x50
        /*008a*/ 	.short	0x0000


	//----- nvinfo : EIATTR_MAXREG_COUNT
	.align		4
        /*008c*/ 	.byte	0x03, 0x1b
        /*008e*/ 	.short	0x00ff


	//----- nvinfo : EIATTR_COOP_GROUP_MASK_REGIDS
	.align		4
        /*0090*/ 	.byte	0x04, 0x29
        /*0092*/ 	.short	(.L_28 - .L_27)


	//   ....[0]....
.L_27:
        /*0094*/ 	.word	0xffffffff


	//   ....[1]....
        /*0098*/ 	.word	0xffffffff


	//   ....[2]....
        /*009c*/ 	.word	0xffffffff


	//   ....[3]....
        /*00a0*/ 	.word	0xffffffff


	//   ....[4]....
        /*00a4*/ 	.word	0xffffffff


	//   ....[5]....
        /*00a8*/ 	.word	0xffffffff


	//   ....[6]....
        /*00ac*/ 	.word	0xffffffff


	//   ....[7]....
        /*00b0*/ 	.word	0xffffffff


	//   ....[8]....
        /*00b4*/ 	.word	0xffffffff


	//   ....[9]....
        /*00b8*/ 	.word	0xffffffff


	//   ....[10]....
        /*00bc*/ 	.word	0xffffffff


	//   ....[11]....
        /*00c0*/ 	.word	0xffffffff


	//----- nvinfo : EIATTR_COOP_GROUP_INSTR_OFFSETS
	.align		4
.L_28:
        /*00c4*/ 	.byte	0x04, 0x28
        /*00c6*/ 	.short	(.L_30 - .L_29)


	//   ....[0]....
.L_29:
        /*00c8*/ 	.word	0x00000130


	//   ....[1]....
        /*00cc*/ 	.word	0x00000160


	//   ....[2]....
        /*00d0*/ 	.word	0x000001e0


	//   ....[3]....
        /*00d4*/ 	.word	0x00000210


	//   ....[4]....
        /*00d8*/ 	.word	0x00000240


	//   ....[5]....
        /*00dc*/ 	.word	0x000002e0


	//   ....[6]....
        /*00e0*/ 	.word	0x000003d0


	//   ....[7]....
        /*00e4*/ 	.word	0x00000400


	//   ....[8]....
        /*00e8*/ 	.word	0x00000420


	//   ....[9]....
        /*00ec*/ 	.word	0x00000440


	//   ....[10]....
        /*00f0*/ 	.word	0x00000480


	//   ....[11]....
        /*00f4*/ 	.word	0x000004e0


	//----- nvinfo : EIATTR_EXIT_INSTR_OFFSETS
	.align		4
.L_30:
        /*00f8*/ 	.byte	0x04, 0x1c
        /*00fa*/ 	.short	(.L_32 - .L_31)


	//   ....[0]....
.L_31:
        /*00fc*/ 	.word	0x000006d0


	//   ....[1]....
        /*0100*/ 	.word	0x000006f0


	//----- nvinfo : EIATTR_REQNTID
	.align		4
.L_32:
        /*0104*/ 	.byte	0x04, 0x10
        /*0106*/ 	.short	(.L_34 - .L_33)
.L_33:
        /*0108*/ 	.word	0x00000040
        /*010c*/ 	.word	0x00000001
        /*0110*/ 	.word	0x00000001


	//----- nvinfo : EIATTR_CBANK_PARAM_SIZE
	.align		4
.L_34:
        /*0114*/ 	.byte	0x03, 0x19
        /*0116*/ 	.short	0x0038


	//----- nvinfo : EIATTR_PARAM_CBANK
	.align		4
        /*0118*/ 	.byte	0x04, 0x0a
        /*011a*/ 	.short	(.L_36 - .L_35)
	.align		4
.L_35:
        /*011c*/ 	.word	index@(.nv.constant0.triton_per_fused_native_group_norm_relu_11)
        /*0120*/ 	.short	0x0210
        /*0122*/ 	.short	0x0038


	//----- nvinfo : EIATTR_SW_WAR
	.align		4
.L_36:
        /*0124*/ 	.byte	0x04, 0x36
        /*0126*/ 	.short	(.L_38 - .L_37)
.L_37:
        /*0128*/ 	.word	0x00000008
.L_38:


//--------------------- .nv.callgraph             --------------------------
	.section	.nv.callgraph,"",@"SHT_CUDA_CALLGRAPH"
	.align	4
	.sectionentsize	8
	.align		4
        /*0000*/ 	.word	0x00000000
	.align		4
        /*0004*/ 	.word	0xffffffff
	.align		4
        /*0008*/ 	.word	0x00000000
	.align		4
        /*000c*/ 	.word	0xfffffffe
	.align		4
        /*0010*/ 	.word	0x00000000
	.align		4
        /*0014*/ 	.word	0xfffffffd
	.align		4
        /*0018*/ 	.word	0x00000000
	.align		4
        /*001c*/ 	.word	0xfffffffc


//--------------------- .nv.constant4             --------------------------
	.section	.nv.constant4,"a",@progbits
	.align	8
	.align		8
.nv.constant4:
        /*0000*/ 	.dword	_$_str


//--------------------- .text.triton_per_fused_native_group_norm_relu_11 --------------------------
	.section	.text.triton_per_fused_native_group_norm_relu_11,"ax",@progbits
	.sectionflags	@"SHF_BARRIERS=1"
	.align	128
        .global         triton_per_fused_native_group_norm_relu_11
        .type           triton_per_fused_native_group_norm_relu_11,@function
        .size           triton_per_fused_native_group_norm_relu_11,(.L_x_1 - triton_per_fused_native_group_norm_relu_11)
        .other          triton_per_fused_native_group_norm_relu_11,@"STO_CUDA_ENTRY STV_DEFAULT"
triton_per_fused_native_group_norm_relu_11:
.text.triton_per_fused_native_group_norm_relu_11:
[----:B------:R-:W0:Y:S02]  /*0000*/  LDC R1, c[0x0][0x28] ;  /* 0x00000a00ff017b82 */ /* 0x000e240000000800 */
[----:B------:R-:W1:Y:S01]  /*0010*/  S2R R16, SR_TID.X ;  /* 0x0000000000107919 */ /* 0x000e620000002100 */
[----:B------:R-:W2:Y:S01]  /*0020*/  LDC.64 R4, c[0x0][0x210] ;  /* 0x00008400ff047b82 */ /* 0x000ea20000000a00 */
[----:B------:R-:W-:Y:S01]  /*0030*/  ULDC.64 UR6, c[0x0][0x208] ;  /* 0x0000820000067ab9 */ /* 0x000fe20000000a00 */
[----:B------:R-:W3:Y:S06]  /*0040*/  S2R R0, SR_CTAID.X ;  /* 0x0000000000007919 */ /* 0x000eec0000002500 */
[----:B------:R-:W4:Y:S08]  /*0050*/  S2UR UR5, SR_CgaCtaId ;  /* 0x00000000000579c3 */ /* 0x000f300000008800 */
[----:B------:R-:W5:Y:S01]  /*0060*/  LDC.64 R14, c[0x0][0x218] ;  /* 0x00008600ff0e7b82 */ /* 0x000f620000000a00 */
[----:B-1----:R-:W-:-:S04]  /*0070*/  SHF.L.U32 R9, R16, 0x2, RZ ;  /* 0x0000000210097819 */ /* 0x002fc800000006ff */
[----:B------:R-:W-:-:S04]  /*0080*/  LOP3.LUT R3, R9, 0xfc, RZ, 0xc0, !PT ;  /* 0x000000fc09037812 */ /* 0x000fc800078ec0ff */
[----:B---3--:R-:W-:-:S05]  /*0090*/  LEA R2, R0, R3, 0x8 ;  /* 0x0000000300027211 */ /* 0x008fca00078e40ff */
[----:B--2---:R-:W-:-:S06]  /*00a0*/  IMAD.WIDE R4, R2, 0x4, R4 ;  /* 0x0000000402047825 */ /* 0x004fcc00078e0204 */
[----:B------:R-:W2:Y:S01]  /*00b0*/  LDG.E.128 R4, desc[UR6][R4.64] ;  /* 0x0000000604047981 */ /* 0x000ea2000c1e1d00 */
[C---:B------:R-:W-:Y:S01]  /*00c0*/  LOP3.LUT P1, RZ, R16.reuse, 0x1f, RZ, 0xc0, !PT ;  /* 0x0000001f10ff7812 */ /* 0x040fe2000782c0ff */
[----:B------:R-:W-:Y:S01]  /*00d0*/  UMOV UR4, 0x400 ;  /* 0x0000040000047882 */ /* 0x000fe20000000000 */
[----:B------:R-:W-:Y:S01]  /*00e0*/  ISETP.GE.AND P2, PT, R16, 0x2, PT ;  /* 0x000000021000780c */ /* 0x000fe20003f46270 */
[----:B----4-:R-:W-:Y:S01]  /*00f0*/  UPRMT UR4, UR5, 0x654, UR4 ;  /* 0x0000065405047896 */ /* 0x010fe20008000004 */
[----:B--2---:R-:W-:-:S04]  /*0100*/  FADD R3, R4, R5 ;  /* 0x0000000504037221 */ /* 0x004fc80000000000 */
[----:B------:R-:W-:-:S04]  /*0110*/  FADD R10, R6, R3 ;  /* 0x00000003060a7221 */ /* 0x000fc80000000000 */
[----:B------:R-:W-:-:S05]  /*0120*/  FADD R3, R7, R10 ;  /* 0x0000000a07037221 */ /* 0x000fca0000000000 */
[----:B------:R-:W1:Y:S02]  /*0130*/  SHFL.BFLY PT, R10, R3, 0x10, 0x1f ;  /* 0x0e001f00030a7f89 */ /* 0x000e6400000e0000 */
[----:B-1----:R-:W-:Y:S01]  /*0140*/  FADD R13, R3, R10 ;  /* 0x0000000a030d7221 */ /* 0x002fe20000000000 */
[----:B------:R-:W-:-:S04]  /*0150*/  SHF.R.S32.HI R3, RZ, 0x1f, R0 ;  /* 0x0000001fff037819 */ /* 0x000fc80000011400 */
[----:B------:R-:W1:Y:S01]  /*0160*/  SHFL.BFLY PT, R10, R13, 0x8, 0x1f ;  /* 0x0d001f000d0a7f89 */ /* 0x000e6200000e0000 */
[----:B------:R-:W-:-:S04]  /*0170*/  LEA.HI R3, R3, R0, RZ, 0x5 ;  /* 0x0000000003037211 */ /* 0x000fc800078f28ff */
[----:B------:R-:W-:-:S04]  /*0180*/  LOP3.LUT R3, R3, 0xffffffe0, RZ, 0xc0, !PT ;  /* 0xffffffe003037812 */ /* 0x000fc800078ec0ff */
[----:B------:R-:W-:-:S05]  /*0190*/  IADD3 R3, -R3, R0, RZ ;  /* 0x0000000003037210 */ /* 0x000fca0007ffe1ff */
[----:B-----5:R-:W-:-:S06]  /*01a0*/  IMAD.WIDE R14, R3, 0x4, R14 ;  /* 0x00000004030e7825 */ /* 0x020fcc00078e020e */
[----:B------:R-:W2:Y:S01]  /*01b0*/  LDG.E.EL R14, desc[UR6][R14.64] ;  /* 0x000000060e0e7981 */ /* 0x000ea2000c2e1900 */
[----:B-1----:R-:W-:Y:S01]  /*01c0*/  FADD R17, R13, R10 ;  /* 0x0000000a0d117221 */ /* 0x002fe20000000000 */
[----:B------:R-:W-:-:S04]  /*01d0*/  SHF.R.U32.HI R13, RZ, 0x3, R16 ;  /* 0x00000003ff0d7819 */ /* 0x000fc80000011610 */
[----:B------:R-:W1:Y:S01]  /*01e0*/  SHFL.BFLY PT, R10, R17, 0x4, 0x1f ;  /* 0x0c801f00110a7f89 */ /* 0x000e6200000e0000 */
[----:B------:R-:W-:Y:S01]  /*01f0*/  LOP3.LUT R13, R13, 0x4, RZ, 0xc0, !PT ;  /* 0x000000040d0d7812 */ /* 0x000fe200078ec0ff */
[----:B-1----:R-:W-:-:S05]  /*0200*/  FADD R18, R17, R10 ;  /* 0x0000000a11127221 */ /* 0x002fca0000000000 */
[----:B------:R-:W1:Y:S02]  /*0210*/  SHFL.BFLY PT, R11, R18, 0x2, 0x1f ;  /* 0x0c401f00120b7f89 */ /* 0x000e6400000e0000 */
[----:B-1----:R-:W-:Y:S02]  /*0220*/  FADD R19, R18, R11 ;  /* 0x0000000b12137221 */ /* 0x002fe40000000000 */
[----:B------:R-:W1:Y:S03]  /*0230*/  LDC.64 R10, c[0x0][0x220] ;  /* 0x00008800ff0a7b82 */ /* 0x000e660000000a00 */
[----:B------:R-:W3:Y:S01]  /*0240*/  SHFL.BFLY PT, R20, R19, 0x1, 0x1f ;  /* 0x0c201f0013147f89 */ /* 0x000ee200000e0000 */
[----:B-1----:R-:W-:-:S04]  /*0250*/  IMAD.WIDE R10, R3, 0x4, R10 ;  /* 0x00000004030a7825 */ /* 0x002fc800078e020a */
[----:B---3--:R-:W-:Y:S02]  /*0260*/  FADD R20, R19, R20 ;  /* 0x0000001413147221 */ /* 0x008fe40000000000 */
[----:B------:R1:W2:Y:S04]  /*0270*/  LDG.E.EL R11, desc[UR6][R10.64] ;  /* 0x000000060a0b7981 */ /* 0x0002a8000c2e1900 */
[----:B------:R-:W-:Y:S01]  /*0280*/  @!P1 STS [R13+UR4], R20 ;  /* 0x000000140d009988 */ /* 0x000fe20008000804 */
[----:B------:R-:W-:Y:S06]  /*0290*/  BAR.SYNC.DEFER_BLOCKING 0x0 ;  /* 0x0000000000007b1d */ /* 0x000fec0000010000 */
[----:B------:R-:W3:Y:S01]  /*02a0*/  @!P2 LDS R12, [R9+UR4] ;  /* 0x00000004090ca984 */ /* 0x000ee20008000800 */
[----:B------:R-:W-:-:S04]  /*02b0*/  LOP3.LUT R17, R16, 0x1, RZ, 0xc0, !PT ;  /* 0x0000000110117812 */ /* 0x000fc800078ec0ff */
[----:B------:R-:W-:-:S04]  /*02c0*/  ISETP.NE.U32.AND P0, PT, R17, 0x1, PT ;  /* 0x000000011100780c */ /* 0x000fc80003f05070 */
[----:B------:R-:W-:Y:S01]  /*02d0*/  ISETP.LT.AND P0, PT, R16, 0x2, P0 ;  /* 0x000000021000780c */ /* 0x000fe20000701270 */
[----:B---3--:R-:W3:Y:S02]  /*02e0*/  SHFL.BFLY PT, R3, R12, 0x1, 0x1f ;  /* 0x0c201f000c037f89 */ /* 0x008ee400000e0000 */
[----:B---3--:R-:W-:-:S10]  /*02f0*/  FADD R18, R12, R3 ;  /* 0x000000030c127221 */ /* 0x008fd40000000000 */
[----:B------:R-:W-:Y:S01]  /*0300*/  @P0 STS [R9+UR4], R18 ;  /* 0x0000001209000988 */ /* 0x000fe20008000804 */
[----:B------:R-:W-:Y:S06]  /*0310*/  BAR.SYNC.DEFER_BLOCKING 0x0 ;  /* 0x0000000000007b1d */ /* 0x000fec0000010000 */
[----:B------:R-:W3:Y:S02]  /*0320*/  LDS R3, [UR4] ;  /* 0x00000004ff037984 */ /* 0x000ee40008000800 */
[----:B---3--:R-:W-:-:S04]  /*0330*/  FADD R3, RZ, R3 ;  /* 0x00000003ff037221 */ /* 0x008fc80000000000 */
[----:B------:R-:W-:-:S04]  /*0340*/  FMUL R3, R3, 0.00390625 ;  /* 0x3b80000003037820 */ /* 0x000fc80000400000 */
[--C-:B-1----:R-:W-:Y:S01]  /*0350*/  FADD R10, R5, -R3.reuse ;  /* 0x80000003050a7221 */ /* 0x102fe20000000000 */
[----:B------:R-:W-:-:S03]  /*0360*/  FADD R12, R4, -R3 ;  /* 0x80000003040c7221 */ /* 0x000fc60000000000 */
[----:B------:R-:W-:Y:S01]  /*0370*/  FMUL R5, R10, R10 ;  /* 0x0000000a0a057220 */ /* 0x000fe20000400000 */
[----:B------:R-:W-:-:S03]  /*0380*/  FADD R15, R6, -R3 ;  /* 0x80000003060f7221 */ /* 0x000fc60000000000 */
[----:B------:R-:W-:Y:S01]  /*0390*/  FFMA R4, R12, R12, R5 ;  /* 0x0000000c0c047223 */ /* 0x000fe20000000005 */
[----:B------:R-:W-:-:S03]  /*03a0*/  FADD R17, R7, -R3 ;  /* 0x8000000307117221 */ /* 0x000fc60000000000 */
[----:B------:R-:W-:-:S04]  /*03b0*/  FFMA R4, R15, R15, R4 ;  /* 0x0000000f0f047223 */ /* 0x000fc80000000004 */
[----:B------:R-:W-:-:S05]  /*03c0*/  FFMA R4, R17, R17, R4 ;  /* 0x0000001111047223 */ /* 0x000fca0000000004 */
[----:B------:R-:W1:Y:S02]  /*03d0*/  SHFL.BFLY PT, R5, R4, 0x10, 0x1f ;  /* 0x0e001f0004057f89 */ /* 0x000e6400000e0000 */
[----:B-1----:R-:W-:Y:S01]  /*03e0*/  FADD R5, R4, R5 ;  /* 0x0000000504057221 */ /* 0x002fe20000000000 */
[----:B------:R-:W-:Y:S06]  /*03f0*/  BAR.SYNC.DEFER_BLOCKING 0x0 ;  /* 0x0000000000007b1d */ /* 0x000fec0000010000 */
[----:B------:R-:W1:Y:S02]  /*0400*/  SHFL.BFLY PT, R6, R5, 0x8, 0x1f ;  /* 0x0d001f0005067f89 */ /* 0x000e6400000e0000 */
[----:B-1----:R-:W-:-:S05]  /*0410*/  FADD R6, R5, R6 ;  /* 0x0000000605067221 */ /* 0x002fca0000000000 */
[----:B------:R-:W1:Y:S02]  /*0420*/  SHFL.BFLY PT, R7, R6, 0x4, 0x1f ;  /* 0x0c801f0006077f89 */ /* 0x000e6400000e0000 */
[----:B-1----:R-:W-:-:S05]  /*0430*/  FADD R7, R6, R7 ;  /* 0x0000000706077221 */ /* 0x002fca0000000000 */
[----:B------:R-:W1:Y:S02]  /*0440*/  SHFL.BFLY PT, R18, R7, 0x2, 0x1f ;  /* 0x0c401f0007127f89 */ /* 0x000e6400000e0000 */
[----:B-1----:R-:W-:Y:S01]  /*0450*/  FADD R18, R7, R18 ;  /* 0x0000001207127221 */ /* 0x002fe20000000000 */
[----:B------:R-:W-:Y:S01]  /*0460*/  HFMA2.MMA R21, -RZ, RZ, 0.9375, 0 ;  /* 0x3b800000ff157435 */ /* 0x000fe200000001ff */
[----:B------:R-:W1:Y:S03]  /*0470*/  LDC.64 R6, c[0x0][0x228] ;  /* 0x00008a00ff067b82 */ /* 0x000e660000000a00 */
[----:B------:R-:W3:Y:S02]  /*0480*/  SHFL.BFLY PT, R19, R18, 0x1, 0x1f ;  /* 0x0c201f0012137f89 */ /* 0x000ee400000e0000 */
[----:B---3--:R-:W-:-:S03]  /*0490*/  FADD R20, R18, R19 ;  /* 0x0000001312147221 */ /* 0x008fc60000000000 */
[----:B------:R-:W3:Y:S02]  /*04a0*/  LDC.64 R18, c[0x0][0x230] ;  /* 0x00008c00ff127b82 */ /* 0x000ee40000000a00 */
[----:B------:R-:W-:Y:S06]  /*04b0*/  @!P1 STS [R13+UR4], R20 ;  /* 0x000000140d009988 */ /* 0x000fec0008000804 */
[----:B------:R-:W-:Y:S06]  /*04c0*/  BAR.SYNC.DEFER_BLOCKING 0x0 ;  /* 0x0000000000007b1d */ /* 0x000fec0000010000 */
[----:B------:R-:W4:Y:S04]  /*04d0*/  @!P2 LDS R8, [R9+UR4] ;  /* 0x000000040908a984 */ /* 0x000f280008000800 */
[----:B----4-:R-:W4:Y:S02]  /*04e0*/  SHFL.BFLY PT, R5, R8, 0x1, 0x1f ;  /* 0x0c201f0008057f89 */ /* 0x010f2400000e0000 */
[----:B----4-:R-:W-:-:S05]  /*04f0*/  FADD R22, R8, R5 ;  /* 0x0000000508167221 */ /* 0x010fca0000000000 */
[----:B------:R-:W-:Y:S01]  /*0500*/  @P0 STS [R9+UR4], R22 ;  /* 0x0000001609000988 */ /* 0x000fe20008000804 */
[----:B------:R-:W-:Y:S06]  /*0510*/  BAR.SYNC.DEFER_BLOCKING 0x0 ;  /* 0x0000000000007b1d */ /* 0x000fec0000010000 */
[----:B------:R-:W4:Y:S01]  /*0520*/  LDS R4, [UR4] ;  /* 0x00000004ff047984 */ /* 0x000f220008000800 */
[----:B------:R-:W-:Y:S01]  /*0530*/  LOP3.LUT P4, RZ, R16, 0x3f, RZ, 0xc0, !PT ;  /* 0x0000003f10ff7812 */ /* 0x000fe2000788c0ff */
[----:B---3--:R-:W-:-:S04]  /*0540*/  IMAD.WIDE R18, R2, 0x4, R18 ;  /* 0x0000000402127825 */ /* 0x008fc800078e0212 */
[----:B----4-:R-:W-:-:S04]  /*0550*/  FADD R4, RZ, R4 ;  /* 0x00000004ff047221 */ /* 0x010fc80000000000 */
[----:B------:R-:W-:Y:S02]  /*0560*/  FFMA R21, R4, R21, 9.9999997473787516356e-06 ;  /* 0x3727c5ac04157423 */ /* 0x000fe40000000015 */
[----:B------:R-:W3:Y:S02]  /*0570*/  LDC.64 R4, c[0x0][0x238] ;  /* 0x00008e00ff047b82 */ /* 0x000ee40000000a00 */
[----:B------:R-:W4:Y:S02]  /*0580*/  MUFU.RSQ R13, R21 ;  /* 0x00000015000d7308 */ /* 0x000f240000001400 */
[-C--:B----4-:R-:W-:Y:S01]  /*0590*/  FMUL R12, R12, R13.reuse ;  /* 0x0000000d0c0c7220 */ /* 0x090fe20000400000 */
[-C--:B------:R-:W-:Y:S01]  /*05a0*/  FMUL R10, R10, R13.reuse ;  /* 0x0000000d0a0a7220 */ /* 0x080fe20000400000 */
[-C--:B------:R-:W-:Y:S01]  /*05b0*/  FMUL R8, R15, R13.reuse ;  /* 0x0000000d0f087220 */ /* 0x080fe20000400000 */
[----:B------:R-:W-:Y:S01]  /*05c0*/  FMUL R16, R17, R13 ;  /* 0x0000000d11107220 */ /* 0x000fe20000400000 */
[C-C-:B--2---:R-:W-:Y:S01]  /*05d0*/  FFMA R12, R14.reuse, R12, R11.reuse ;  /* 0x0000000c0e0c7223 */ /* 0x144fe2000000000b */
[C-C-:B------:R-:W-:Y:S01]  /*05e0*/  FFMA R10, R14.reuse, R10, R11.reuse ;  /* 0x0000000a0e0a7223 */ /* 0x140fe2000000000b */
[C-C-:B------:R-:W-:Y:S01]  /*05f0*/  FFMA R15, R14.reuse, R8, R11.reuse ;  /* 0x000000080e0f7223 */ /* 0x140fe2000000000b */
[----:B------:R-:W-:-:S02]  /*0600*/  FFMA R11, R14, R16, R11 ;  /* 0x000000100e0b7223 */ /* 0x000fc4000000000b */
[----:B------:R-:W-:Y:S02]  /*0610*/  FSETP.GEU.AND P0, PT, R12, RZ, PT ;  /* 0x000000ff0c00720b */ /* 0x000fe40003f0e000 */
[C---:B------:R-:W-:Y:S02]  /*0620*/  FSETP.GEU.AND P1, PT, R10.reuse, RZ, PT ;  /* 0x000000ff0a00720b */ /* 0x040fe40003f2e000 */
[----:B------:R-:W-:Y:S02]  /*0630*/  FSETP.GEU.AND P2, PT, R15, RZ, PT ;  /* 0x000000ff0f00720b */ /* 0x000fe40003f4e000 */
[----:B------:R-:W-:Y:S02]  /*0640*/  FSETP.GEU.AND P3, PT, R11, RZ, PT ;  /* 0x000000ff0b00720b */ /* 0x000fe40003f6e000 */
[----:B------:R-:W-:Y:S01]  /*0650*/  FSEL R9, R10, RZ, P1 ;  /* 0x000000ff0a097208 */ /* 0x000fe20000800000 */
[----:B---3--:R-:W-:Y:S01]  /*0660*/  IMAD.WIDE R4, R0, 0x4, R4 ;  /* 0x0000000400047825 */ /* 0x008fe200078e0204 */
[----:B------:R-:W-:-:S02]  /*0670*/  FSEL R8, R12, RZ, P0 ;  /* 0x000000ff0c087208 */ /* 0x000fc40000000000 */
[----:B------:R-:W-:Y:S02]  /*0680*/  FSEL R10, R15, RZ, P2 ;  /* 0x000000ff0f0a7208 */ /* 0x000fe40001000000 */
[----:B------:R-:W-:Y:S01]  /*0690*/  FSEL R11, R11, RZ, P3 ;  /* 0x000000ff0b0b7208 */ /* 0x000fe20001800000 */
[----:B-1----:R-:W-:-:S04]  /*06a0*/  IMAD.WIDE R6, R0, 0x4, R6 ;  /* 0x0000000400067825 */ /* 0x002fc800078e0206 */
[----:B------:R1:W-:Y:S04]  /*06b0*/  STG.E.128 desc[UR6][R18.64], R8 ;  /* 0x0000000812007986 */ /* 0x0003e8000c101d06 */
[----:B------:R1:W-:Y:S01]  /*06c0*/  @!P4 STG.E desc[UR6][R4.64], R13 ;  /* 0x0000000d0400c986 */ /* 0x0003e2000c101906 */
[----:B------:R-:W-:Y:S05]  /*06d0*/  @P4 EXIT ;  /* 0x000000000000494d */ /* 0x000fea0003800000 */
[----:B------:R-:W-:Y:S01]  /*06e0*/  STG.E desc[UR6][R6.64], R3 ;  /* 0x0000000306007986 */ /* 0x000fe2000c101906 */
[----:B------:R-:W-:Y:S05]  /*06f0*/  EXIT ;  /* 0x000000000000794d */ /* 0x000fea0003800000 */
.L_x_0:
[----:B------:R-:W-:-:S00]  /*0700*/  BRA `(.L_x_0) ;  /* 0xfffffffc00fc7947 */ /* 0x000fc0000383ffff */
[----:B------:R-:W-:-:S00]  /*0710*/  NOP ;  /* 0x0000000000007918 */ /* 0x000fc00000000000 */
        /* <DEDUP_REMOVED lines=14> */
.L_x_1:


//--------------------- .nv.global.init           --------------------------
	.section	.nv.global.init,"aw",@progbits
.nv.global.init:
	.type		_$_str,@object
	.size		_$_str,(.L_0 - _$_str)
_$_str:
        /*0000*/ 	.byte	0x5f, 0x5f, 0x43, 0x55, 0x44, 0x41, 0x5f, 0x46, 0x54, 0x5a, 0x00
.L_0:


//--------------------- .nv.shared.triton_per_fused_native_group_norm_relu_11 --------------------------
	.section	.nv.shared.triton_per_fused_native_group_norm_relu_11,"aw",@nobits
	.sectionflags	@""
	.align	16
	.zero		1024


//--------------------- .nv.constant0.triton_per_fused_native_group_norm_relu_11 --------------------------
	.section	.nv.constant0.triton_per_fused_native_group_norm_relu_11,"a",@progbits
	.sectionflags	@""
	.align	4
.nv.constant0.triton_per_fused_native_group_norm_relu_11:
	.zero		584
